//
// Generated by NVIDIA NVVM Compiler
//
// Compiler Build ID: CL-36424714
// Cuda compilation tools, release 13.0, V13.0.88
// Based on NVVM 20.0.0
//

.version 9.0
.target sm_100
.address_size 64

	// .globl	_Z4multPfS_S_ii
// _ZZ4multPfS_S_iiE1A has been demoted
// _ZZ4multPfS_S_iiE1B has been demoted

.visible .entry _Z4multPfS_S_ii(
	.param .u64 .ptr .align 1 _Z4multPfS_S_ii_param_0,
	.param .u64 .ptr .align 1 _Z4multPfS_S_ii_param_1,
	.param .u64 .ptr .align 1 _Z4multPfS_S_ii_param_2,
	.param .u32 _Z4multPfS_S_ii_param_3,
	.param .u32 _Z4multPfS_S_ii_param_4
)
{
	.reg .pred 	%p<13>;
	.reg .b32 	%r<69>;
	.reg .b32 	%f<123>;
	.reg .b64 	%rd<13>;
	// demoted variable
	.shared .align 4 .b8 _ZZ4multPfS_S_iiE1A[256];
	// demoted variable
	.shared .align 4 .b8 _ZZ4multPfS_S_iiE1B[256];
	ld.param.u64 	%rd3, [_Z4multPfS_S_ii_param_0];
	ld.param.u64 	%rd4, [_Z4multPfS_S_ii_param_1];
	ld.param.u64 	%rd5, [_Z4multPfS_S_ii_param_2];
	ld.param.u32 	%r33, [_Z4multPfS_S_ii_param_3];
	ld.param.u32 	%r34, [_Z4multPfS_S_ii_param_4];
	mov.u32 	%r35, %ctaid.x;
	mov.u32 	%r36, %ntid.x;
	mov.u32 	%r1, %tid.x;
	mad.lo.s32 	%r2, %r35, %r36, %r1;
	mov.u32 	%r37, %ctaid.y;
	mov.u32 	%r38, %ntid.y;
	mov.u32 	%r3, %tid.y;
	mad.lo.s32 	%r4, %r37, %r38, %r3;
	div.s32 	%r5, %r33, %r34;
	setp.lt.s32 	%p1, %r5, 1;
	mov.f32 	%f121, 0f00000000;
	@%p1 bra 	$L__BB0_17;
	mad.lo.s32 	%r6, %r33, %r4, %r1;
	shl.b32 	%r40, %r3, 5;
	mov.u32 	%r41, _ZZ4multPfS_S_iiE1A;
	add.s32 	%r7, %r41, %r40;
	shl.b32 	%r42, %r1, 2;
	add.s32 	%r8, %r7, %r42;
	mov.u32 	%r43, _ZZ4multPfS_S_iiE1B;
	add.s32 	%r10, %r43, %r42;
	add.s32 	%r9, %r10, %r40;
	and.b32  	%r11, %r34, 15;
	and.b32  	%r12, %r34, 7;
	and.b32  	%r13, %r34, 2147483632;
	and.b32  	%r14, %r34, 3;
	neg.s32 	%r15, %r13;
	add.s32 	%r16, %r7, 32;
	add.s32 	%r17, %r10, 256;
	cvta.to.global.u64 	%rd1, %rd3;
	cvta.to.global.u64 	%rd2, %rd4;
	mov.f32 	%f121, 0f00000000;
	mov.b32 	%r62, 0;
$L__BB0_2:
	setp.lt.s32 	%p2, %r34, 1;
	mul.lo.s32 	%r44, %r62, %r34;
	add.s32 	%r45, %r6, %r44;
	mul.wide.u32 	%rd6, %r45, 4;
	add.s64 	%rd7, %rd1, %rd6;
	ld.global.f32 	%f19, [%rd7];
	st.shared.f32 	[%r8], %f19;
	add.s32 	%r46, %r44, %r3;
	mad.lo.s32 	%r47, %r46, %r33, %r2;
	mul.wide.u32 	%rd8, %r47, 4;
	add.s64 	%rd9, %rd2, %rd8;
	ld.global.f32 	%f20, [%rd9];
	st.shared.f32 	[%r9], %f20;
	bar.sync 	0;
	@%p2 bra 	$L__BB0_16;
	setp.lt.u32 	%p3, %r34, 16;
	mov.b32 	%r67, 0;
	@%p3 bra 	$L__BB0_6;
	mov.u32 	%r63, %r17;
	mov.u32 	%r64, %r16;
	mov.u32 	%r65, %r15;
$L__BB0_5:
	.pragma "nounroll";
	ld.shared.f32 	%f22, [%r64+-32];
	ld.shared.f32 	%f23, [%r63+-256];
	fma.rn.f32 	%f24, %f22, %f23, %f121;
	ld.shared.f32 	%f25, [%r64+-28];
	ld.shared.f32 	%f26, [%r63+-224];
	fma.rn.f32 	%f27, %f25, %f26, %f24;
	ld.shared.f32 	%f28, [%r64+-24];
	ld.shared.f32 	%f29, [%r63+-192];
	fma.rn.f32 	%f30, %f28, %f29, %f27;
	ld.shared.f32 	%f31, [%r64+-20];
	ld.shared.f32 	%f32, [%r63+-160];
	fma.rn.f32 	%f33, %f31, %f32, %f30;
	ld.shared.f32 	%f34, [%r64+-16];
	ld.shared.f32 	%f35, [%r63+-128];
	fma.rn.f32 	%f36, %f34, %f35, %f33;
	ld.shared.f32 	%f37, [%r64+-12];
	ld.shared.f32 	%f38, [%r63+-96];
	fma.rn.f32 	%f39, %f37, %f38, %f36;
	ld.shared.f32 	%f40, [%r64+-8];
	ld.shared.f32 	%f41, [%r63+-64];
	fma.rn.f32 	%f42, %f40, %f41, %f39;
	ld.shared.f32 	%f43, [%r64+-4];
	ld.shared.f32 	%f44, [%r63+-32];
	fma.rn.f32 	%f45, %f43, %f44, %f42;
	ld.shared.f32 	%f46, [%r64];
	ld.shared.f32 	%f47, [%r63];
	fma.rn.f32 	%f48, %f46, %f47, %f45;
	ld.shared.f32 	%f49, [%r64+4];
	ld.shared.f32 	%f50, [%r63+32];
	fma.rn.f32 	%f51, %f49, %f50, %f48;
	ld.shared.f32 	%f52, [%r64+8];
	ld.shared.f32 	%f53, [%r63+64];
	fma.rn.f32 	%f54, %f52, %f53, %f51;
	ld.shared.f32 	%f55, [%r64+12];
	ld.shared.f32 	%f56, [%r63+96];
	fma.rn.f32 	%f57, %f55, %f56, %f54;
	ld.shared.f32 	%f58, [%r64+16];
	ld.shared.f32 	%f59, [%r63+128];
	fma.rn.f32 	%f60, %f58, %f59, %f57;
	ld.shared.f32 	%f61, [%r64+20];
	ld.shared.f32 	%f62, [%r63+160];
	fma.rn.f32 	%f63, %f61, %f62, %f60;
	ld.shared.f32 	%f64, [%r64+24];
	ld.shared.f32 	%f65, [%r63+192];
	fma.rn.f32 	%f66, %f64, %f65, %f63;
	ld.shared.f32 	%f67, [%r64+28];
	ld.shared.f32 	%f68, [%r63+224];
	fma.rn.f32 	%f121, %f67, %f68, %f66;
	add.s32 	%r65, %r65, 16;
	add.s32 	%r64, %r64, 64;
	add.s32 	%r63, %r63, 512;
	setp.ne.s32 	%p4, %r65, 0;
	mov.u32 	%r67, %r13;
	@%p4 bra 	$L__BB0_5;
$L__BB0_6:
	setp.eq.s32 	%p5, %r11, 0;
	@%p5 bra 	$L__BB0_16;
	add.s32 	%r49, %r11, -1;
	setp.lt.u32 	%p6, %r49, 7;
	@%p6 bra 	$L__BB0_9;
	shl.b32 	%r50, %r67, 2;
	add.s32 	%r51, %r7, %r50;
	ld.shared.f32 	%f70, [%r51];
	shl.b32 	%r52, %r67, 5;
	add.s32 	%r53, %r10, %r52;
	ld.shared.f32 	%f71, [%r53];
	fma.rn.f32 	%f72, %f70, %f71, %f121;
	ld.shared.f32 	%f73, [%r51+4];
	ld.shared.f32 	%f74, [%r53+32];
	fma.rn.f32 	%f75, %f73, %f74, %f72;
	ld.shared.f32 	%f76, [%r51+8];
	ld.shared.f32 	%f77, [%r53+64];
	fma.rn.f32 	%f78, %f76, %f77, %f75;
	ld.shared.f32 	%f79, [%r51+12];
	ld.shared.f32 	%f80, [%r53+96];
	fma.rn.f32 	%f81, %f79, %f80, %f78;
	ld.shared.f32 	%f82, [%r51+16];
	ld.shared.f32 	%f83, [%r53+128];
	fma.rn.f32 	%f84, %f82, %f83, %f81;
	ld.shared.f32 	%f85, [%r51+20];
	ld.shared.f32 	%f86, [%r53+160];
	fma.rn.f32 	%f87, %f85, %f86, %f84;
	ld.shared.f32 	%f88, [%r51+24];
	ld.shared.f32 	%f89, [%r53+192];
	fma.rn.f32 	%f90, %f88, %f89, %f87;
	ld.shared.f32 	%f91, [%r51+28];
	ld.shared.f32 	%f92, [%r53+224];
	fma.rn.f32 	%f121, %f91, %f92, %f90;
	add.s32 	%r67, %r67, 8;
$L__BB0_9:
	setp.eq.s32 	%p7, %r12, 0;
	@%p7 bra 	$L__BB0_16;
	add.s32 	%r54, %r12, -1;
	setp.lt.u32 	%p8, %r54, 3;
	@%p8 bra 	$L__BB0_12;
	shl.b32 	%r55, %r67, 2;
	add.s32 	%r56, %r7, %r55;
	ld.shared.f32 	%f94, [%r56];
	shl.b32 	%r57, %r67, 5;
	add.s32 	%r58, %r10, %r57;
	ld.shared.f32 	%f95, [%r58];
	fma.rn.f32 	%f96, %f94, %f95, %f121;
	ld.shared.f32 	%f97, [%r56+4];
	ld.shared.f32 	%f98, [%r58+32];
	fma.rn.f32 	%f99, %f97, %f98, %f96;
	ld.shared.f32 	%f100, [%r56+8];
	ld.shared.f32 	%f101, [%r58+64];
	fma.rn.f32 	%f102, %f100, %f101, %f99;
	ld.shared.f32 	%f103, [%r56+12];
	ld.shared.f32 	%f104, [%r58+96];
	fma.rn.f32 	%f121, %f103, %f104, %f102;
	add.s32 	%r67, %r67, 4;
$L__BB0_12:
	setp.eq.s32 	%p9, %r14, 0;
	@%p9 bra 	$L__BB0_16;
	setp.eq.s32 	%p10, %r14, 1;
	shl.b32 	%r59, %r67, 2;
	add.s32 	%r30, %r7, %r59;
	ld.shared.f32 	%f105, [%r30];
	shl.b32 	%r60, %r67, 5;
	add.s32 	%r31, %r10, %r60;
	ld.shared.f32 	%f106, [%r31];
	fma.rn.f32 	%f121, %f105, %f106, %f121;
	@%p10 bra 	$L__BB0_16;
	setp.eq.s32 	%p11, %r14, 2;
	ld.shared.f32 	%f107, [%r30+4];
	ld.shared.f32 	%f108, [%r31+32];
	fma.rn.f32 	%f121, %f107, %f108, %f121;
	@%p11 bra 	$L__BB0_16;
	ld.shared.f32 	%f109, [%r30+8];
	ld.shared.f32 	%f110, [%r31+64];
	fma.rn.f32 	%f121, %f109, %f110, %f121;
$L__BB0_16:
	add.s32 	%r62, %r62, 1;
	setp.ne.s32 	%p12, %r62, %r5;
	@%p12 bra 	$L__BB0_2;
$L__BB0_17:
	cvta.to.global.u64 	%rd10, %rd5;
	mad.lo.s32 	%r61, %r33, %r4, %r2;
	mul.wide.s32 	%rd11, %r61, 4;
	add.s64 	%rd12, %rd10, %rd11;
	ld.global.f32 	%f111, [%rd12];
	add.f32 	%f112, %f121, %f111;
	st.global.f32 	[%rd12], %f112;
	ret;

}


// ===== COMPILED SASS (sm_100) =====

	.target	sm_100

	.elftype	@"ET_EXEC"


//--------------------- .note.nv.tkinfo           --------------------------
	.section	.note.nv.tkinfo,"",@"SHT_NOTE"
	.sectionflags	@"SHF_NOTE_NV_TKINFO"
	.tkinfo
        /*0018*/ 	.word	0x00000002
        /*0030*/ 	.string	""
        /*0030*/ 	.string	"ptxas"
        /*0030*/ 	.string	"Cuda compilation tools, release 13.0, V13.0.88"
        /*0030*/ 	.string	"Build cuda_13.0.r13.0/compiler.36424714_0"
        /*0030*/ 	.string	"-arch sm_100 -m 64 "



//--------------------- .note.nv.cuinfo           --------------------------
	.section	.note.nv.cuinfo,"",@"SHT_NOTE"
	.sectionflags	@"SHF_NOTE_NV_CUINFO"
        /*0018*/ 	.short	0x0002
        /*001a*/ 	.short	0x0064
        /*001c*/ 	.short	0x0082
	.zero		2


//--------------------- .nv.info                  --------------------------
	.section	.nv.info,"",@"SHT_CUDA_INFO"
	.align	4


	//----- nvinfo : EIATTR_REGCOUNT
	.align		4
        /*0000*/ 	.byte	0x04, 0x2f
        /*0002*/ 	.short	(.L_1 - .L_0)
	.align		4
.L_0:
        /*0004*/ 	.word	index@(_Z4multPfS_S_ii)
        /*0008*/ 	.word	0x00000020


	//----- nvinfo : EIATTR_FRAME_SIZE
	.align		4
.L_1:
        /*000c*/ 	.byte	0x04, 0x11
        /*000e*/ 	.short	(.L_3 - .L_2)
	.align		4
.L_2:
        /*0010*/ 	.word	index@(_Z4multPfS_S_ii)
        /*0014*/ 	.word	0x00000000


	//----- nvinfo : EIATTR_MIN_STACK_SIZE
	.align		4
.L_3:
        /*0018*/ 	.byte	0x04, 0x12
        /*001a*/ 	.short	(.L_5 - .L_4)
	.align		4
.L_4:
        /*001c*/ 	.word	index@(_Z4multPfS_S_ii)
        /*0020*/ 	.word	0x00000000
.L_5:


//--------------------- .nv.compat                --------------------------
	.section	.nv.compat,"",@"SHT_CUDA_COMPAT_INFO"
	.align	4
        /*0000*/ 	.byte	0x02, 0x09, 0x00, 0x00, 0x02, 0x02, 0x01, 0x00, 0x02, 0x05, 0x05, 0x00, 0x03, 0x07, 0x01, 0x01
        /*0010*/ 	.byte	0x02, 0x03, 0x00, 0x00, 0x02, 0x06, 0x01, 0x00, 0x04, 0x0b, 0x08, 0x00, 0x09, 0x00, 0x00, 0x00
        /*0020*/ 	.byte	0x00, 0x00, 0x00, 0x00


//--------------------- .nv.info._Z4multPfS_S_ii  --------------------------
	.section	.nv.info._Z4multPfS_S_ii,"",@"SHT_CUDA_INFO"
	.sectionflags	@""
	.align	4


	//----- nvinfo : EIATTR_CUDA_API_VERSION
	.align		4
        /*0000*/ 	.byte	0x04, 0x37
        /*0002*/ 	.short	(.L_7 - .L_6)
.L_6:
        /*0004*/ 	.word	0x00000082


	//----- nvinfo : EIATTR_KPARAM_INFO
	.align		4
.L_7:
        /*0008*/ 	.byte	0x04, 0x17
        /*000a*/ 	.short	(.L_9 - .L_8)
.L_8:
        /*000c*/ 	.word	0x00000000
        /*0010*/ 	.short	0x0004
        /*0012*/ 	.short	0x001c
        /*0014*/ 	.byte	0x00, 0xf0, 0x11, 0x00


	//----- nvinfo : EIATTR_KPARAM_INFO
	.align		4
.L_9:
        /*0018*/ 	.byte	0x04, 0x17
        /*001a*/ 	.short	(.L_11 - .L_10)
.L_10:
        /*001c*/ 	.word	0x00000000
        /*0020*/ 	.short	0x0003
        /*0022*/ 	.short	0x0018
        /*0024*/ 	.byte	0x00, 0xf0, 0x11, 0x00


	//----- nvinfo : EIATTR_KPARAM_INFO
	.align		4
.L_11:
        /*0028*/ 	.byte	0x04, 0x17
        /*002a*/ 	.short	(.L_13 - .L_12)
.L_12:
        /*002c*/ 	.word	0x00000000
        /*0030*/ 	.short	0x0002
        /*0032*/ 	.short	0x0010
        /*0034*/ 	.byte	0x00, 0xf5, 0x21, 0x00


	//----- nvinfo : EIATTR_KPARAM_INFO
	.align		4
.L_13:
        /*0038*/ 	.byte	0x04, 0x17
        /*003a*/ 	.short	(.L_15 - .L_14)
.L_14:
        /*003c*/ 	.word	0x00000000
        /*0040*/ 	.short	0x0001
        /*0042*/ 	.short	0x0008
        /*0044*/ 	.byte	0x00, 0xf5, 0x21, 0x00


	//----- nvinfo : EIATTR_KPARAM_INFO
	.align		4
.L_15:
        /*0048*/ 	.byte	0x04, 0x17
        /*004a*/ 	.short	(.L_17 - .L_16)
.L_16:
        /*004c*/ 	.word	0x00000000
        /*0050*/ 	.short	0x0000
        /*0052*/ 	.short	0x0000
        /*0054*/ 	.byte	0x00, 0xf5, 0x21, 0x00


	//----- nvinfo : EIATTR_SPARSE_MMA_MASK
	.align		4
.L_17:
        /*0058*/ 	.byte	0x03, 0x50
        /*005a*/ 	.short	0x0000


	//----- nvinfo : EIATTR_MAXREG_COUNT
	.align		4
        /*005c*/ 	.byte	0x03, 0x1b
        /*005e*/ 	.short	0x00ff


	//----- nvinfo : EIATTR_NUM_BARRIERS
	.align		4
        /*0060*/ 	.byte	0x02, 0x4c
        /*0062*/ 	.byte	0x01
	.zero		1


	//----- nvinfo : EIATTR_MERCURY_ISA_VERSION
	.align		4
        /*0064*/ 	.byte	0x03, 0x5f
        /*0066*/ 	.short	0x0101


	//----- nvinfo : EIATTR_UNUSED_LOAD_BYTE_OFFSET
	.align		4
        /*0068*/ 	.byte	0x04, 0x44
        /*006a*/ 	.short	(.L_19 - .L_18)


	//   ....[0]....
.L_18:
        /*006c*/ 	.word	0x00000a90
        /*0070*/ 	.word	0x00000fff


	//----- nvinfo : EIATTR_VRC_CTA_INIT_COUNT
	.align		4
.L_19:
        /*0074*/ 	.byte	0x02, 0x4a
	.zero		1
	.zero		1


	//----- nvinfo : EIATTR_EXIT_INSTR_OFFSETS
	.align		4
        /*0078*/ 	.byte	0x04, 0x1c
        /*007a*/ 	.short	(.L_21 - .L_20)


	//   ....[0]....
.L_20:
        /*007c*/ 	.word	0x00000b90


	//----- nvinfo : EIATTR_CBANK_PARAM_SIZE
	.align		4
.L_21:
        /*0080*/ 	.byte	0x03, 0x19
        /*0082*/ 	.short	0x0020


	//----- nvinfo : EIATTR_PARAM_CBANK
	.align		4
        /*0084*/ 	.byte	0x04, 0x0a
        /*0086*/ 	.short	(.L_23 - .L_22)
	.align		4
.L_22:
        /*0088*/ 	.word	index@(.nv.constant0._Z4multPfS_S_ii)
        /*008c*/ 	.short	0x0380
        /*008e*/ 	.short	0x0020


	//----- nvinfo : EIATTR_SW_WAR
	.align		4
.L_23:
        /*0090*/ 	.byte	0x04, 0x36
        /*0092*/ 	.short	(.L_25 - .L_24)
.L_24:
        /*0094*/ 	.word	0x00000008
.L_25:


//--------------------- .nv.callgraph             --------------------------
	.section	.nv.callgraph,"",@"SHT_CUDA_CALLGRAPH"
	.align	4
	.sectionentsize	8
	.align		4
        /*0000*/ 	.word	0x00000000
	.align		4
        /*0004*/ 	.word	0xffffffff
	.align		4
        /*0008*/ 	.word	0x00000000
	.align		4
        /*000c*/ 	.word	0xfffffffe
	.align		4
        /*0010*/ 	.word	0x00000000
	.align		4
        /*0014*/ 	.word	0xfffffffd
	.align		4
        /*0018*/ 	.word	0x00000000
	.align		4
        /*001c*/ 	.word	0xfffffffc


//--------------------- .text._Z4multPfS_S_ii     --------------------------
	.section	.text._Z4multPfS_S_ii,"ax",@progbits
	.align	128
        .global         _Z4multPfS_S_ii
        .type           _Z4multPfS_S_ii,@function
        .size           _Z4multPfS_S_ii,(.L_x_8 - _Z4multPfS_S_ii)
        .other          _Z4multPfS_S_ii,@"STO_CUDA_ENTRY STV_DEFAULT"
_Z4multPfS_S_ii:
.text._Z4multPfS_S_ii:
[----:B------:R-:W-:Y:S08]  /*0000*/  LDC R1, c[0x0][0x37c] ;  /* 0x0000df00ff017b82 */ /* 0x000ff00000000800 */
[----:B------:R-:W0:Y:S01]  /*0010*/  LDC.64 R6, c[0x0][0x398] ;  /* 0x0000e600ff067b82 */ /* 0x000e220000000a00 */
[----:B------:R-:W1:Y:S01]  /*0020*/  S2R R18, SR_TID.X ;  /* 0x0000000000127919 */ /* 0x000e620000002100 */
[----:B------:R-:W2:Y:S01]  /*0030*/  LDCU.64 UR8, c[0x0][0x358] ;  /* 0x00006b00ff0877ac */ /* 0x000ea20008000a00 */
[----:B------:R-:W-:-:S05]  /*0040*/  IMAD.MOV.U32 R25, RZ, RZ, RZ ;  /* 0x000000ffff197224 */ /* 0x000fca00078e00ff */
[----:B------:R-:W1:Y:S08]  /*0050*/  LDC R23, c[0x0][0x360] ;  /* 0x0000d800ff177b82 */ /* 0x000e700000000800 */
[----:B------:R-:W1:Y:S01]  /*0060*/  S2UR UR4, SR_CTAID.X ;  /* 0x00000000000479c3 */ /* 0x000e620000002500 */
[----:B0-----:R-:W-:-:S07]  /*0070*/  IABS R5, R7 ;  /* 0x0000000700057213 */ /* 0x001fce0000000000 */
[----:B------:R-:W0:Y:S01]  /*0080*/  S2UR UR5, SR_CTAID.Y ;  /* 0x00000000000579c3 */ /* 0x000e220000002600 */
[----:B------:R-:W3:Y:S07]  /*0090*/  I2F.RP R0, R5 ;  /* 0x0000000500007306 */ /* 0x000eee0000209400 */
[----:B------:R-:W0:Y:S01]  /*00a0*/  LDC R21, c[0x0][0x364] ;  /* 0x0000d900ff157b82 */ /* 0x000e220000000800 */
[----:B-1----:R-:W-:Y:S01]  /*00b0*/  IMAD R23, R23, UR4, R18 ;  /* 0x0000000417177c24 */ /* 0x002fe2000f8e0212 */
[----:B---3--:R-:W1:Y:S02]  /*00c0*/  MUFU.RCP R0, R0 ;  /* 0x0000000000007308 */ /* 0x008e640000001000 */
[----:B-1----:R-:W-:-:S06]  /*00d0*/  IADD3 R2, PT, PT, R0, 0xffffffe, RZ ;  /* 0x0ffffffe00027810 */ /* 0x002fcc0007ffe0ff */
[----:B------:R1:W3:Y:S02]  /*00e0*/  F2I.FTZ.U32.TRUNC.NTZ R3, R2 ;  /* 0x0000000200037305 */ /* 0x0002e4000021f000 */
[----:B-1----:R-:W-:Y:S01]  /*00f0*/  HFMA2 R2, -RZ, RZ, 0, 0 ;  /* 0x00000000ff027431 */ /* 0x002fe200000001ff */
[----:B---3--:R-:W-:-:S05]  /*0100*/  IADD3 R4, PT, PT, RZ, -R3, RZ ;  /* 0x80000003ff047210 */ /* 0x008fca0007ffe0ff */
[----:B------:R-:W-:Y:S01]  /*0110*/  IMAD R9, R4, R5, RZ ;  /* 0x0000000504097224 */ /* 0x000fe200078e02ff */
[----:B------:R-:W-:-:S03]  /*0120*/  IABS R4, R6 ;  /* 0x0000000600047213 */ /* 0x000fc60000000000 */
[----:B------:R-:W-:-:S06]  /*0130*/  IMAD.HI.U32 R3, R3, R9, R2 ;  /* 0x0000000903037227 */ /* 0x000fcc00078e0002 */
[----:B------:R-:W-:Y:S01]  /*0140*/  IMAD.HI.U32 R2, R3, R4, RZ ;  /* 0x0000000403027227 */ /* 0x000fe200078e00ff */
[----:B------:R-:W-:-:S04]  /*0150*/  LOP3.LUT R3, R6, R7, RZ, 0x3c, !PT ;  /* 0x0000000706037212 */ /* 0x000fc800078e3cff */
[----:B------:R-:W-:Y:S02]  /*0160*/  IADD3 R0, PT, PT, -R2, RZ, RZ ;  /* 0x000000ff02007210 */ /* 0x000fe40007ffe1ff */
[----:B------:R-:W-:-:S03]  /*0170*/  ISETP.GE.AND P1, PT, R3, RZ, PT ;  /* 0x000000ff0300720c */ /* 0x000fc60003f26270 */
[----:B------:R-:W-:-:S05]  /*0180*/  IMAD R0, R5, R0, R4 ;  /* 0x0000000005007224 */ /* 0x000fca00078e0204 */
[----:B------:R-:W-:-:S13]  /*0190*/  ISETP.GT.U32.AND P2, PT, R5, R0, PT ;  /* 0x000000000500720c */ /* 0x000fda0003f44070 */
[----:B------:R-:W-:Y:S01]  /*01a0*/  @!P2 IMAD.IADD R0, R0, 0x1, -R5 ;  /* 0x000000010000a824 */ /* 0x000fe200078e0a05 */
[----:B------:R-:W-:Y:S02]  /*01b0*/  @!P2 IADD3 R2, PT, PT, R2, 0x1, RZ ;  /* 0x000000010202a810 */ /* 0x000fe40007ffe0ff */
[----:B------:R-:W-:Y:S02]  /*01c0*/  ISETP.NE.AND P2, PT, R7, RZ, PT ;  /* 0x000000ff0700720c */ /* 0x000fe40003f45270 */
[----:B------:R-:W-:Y:S02]  /*01d0*/  ISETP.GE.U32.AND P0, PT, R0, R5, PT ;  /* 0x000000050000720c */ /* 0x000fe40003f06070 */
[----:B------:R-:W0:Y:S11]  /*01e0*/  S2R R0, SR_TID.Y ;  /* 0x0000000000007919 */ /* 0x000e360000002200 */
[----:B------:R-:W-:-:S04]  /*01f0*/  @P0 IADD3 R2, PT, PT, R2, 0x1, RZ ;  /* 0x0000000102020810 */ /* 0x000fc80007ffe0ff */
[----:B------:R-:W-:Y:S02]  /*0200*/  @!P1 IADD3 R2, PT, PT, -R2, RZ, RZ ;  /* 0x000000ff02029210 */ /* 0x000fe40007ffe1ff */
[----:B------:R-:W-:-:S04]  /*0210*/  @!P2 LOP3.LUT R2, RZ, R7, RZ, 0x33, !PT ;  /* 0x00000007ff02a212 */ /* 0x000fc800078e33ff */
[----:B------:R-:W-:Y:S01]  /*0220*/  ISETP.GE.AND P0, PT, R2, 0x1, PT ;  /* 0x000000010200780c */ /* 0x000fe20003f06270 */
[----:B0-----:R-:W-:-:S12]  /*0230*/  IMAD R21, R21, UR5, R0 ;  /* 0x0000000515157c24 */ /* 0x001fd8000f8e0200 */
[----:B--2---:R-:W-:Y:S05]  /*0240*/  @!P0 BRA `(.L_x_0) ;  /* 0x0000000800388947 */ /* 0x004fea0003800000 */
[----:B------:R-:W0:Y:S01]  /*0250*/  S2UR UR6, SR_CgaCtaId ;  /* 0x00000000000679c3 */ /* 0x000e220000008800 */
[----:B------:R-:W-:Y:S01]  /*0260*/  UMOV UR4, 0x400 ;  /* 0x0000040000047882 */ /* 0x000fe20000000000 */
[----:B------:R-:W-:Y:S01]  /*0270*/  LOP3.LUT R13, R7, 0x7ffffff0, RZ, 0xc0, !PT ;  /* 0x7ffffff0070d7812 */ /* 0x000fe200078ec0ff */
[----:B------:R-:W-:Y:S01]  /*0280*/  UIADD3 UR5, UPT, UPT, UR4, 0x100, URZ ;  /* 0x0000010004057890 */ /* 0x000fe2000fffe0ff */
[----:B------:R-:W-:Y:S01]  /*0290*/  IMAD R20, R21, R6, R18 ;  /* 0x0000000615147224 */ /* 0x000fe200078e0212 */
[C---:B------:R-:W-:Y:S02]  /*02a0*/  LOP3.LUT R15, R7.reuse, 0xf, RZ, 0xc0, !PT ;  /* 0x0000000f070f7812 */ /* 0x040fe400078ec0ff */
[C---:B------:R-:W-:Y:S02]  /*02b0*/  LOP3.LUT R14, R7.reuse, 0x7, RZ, 0xc0, !PT ;  /* 0x00000007070e7812 */ /* 0x040fe400078ec0ff */
[----:B------:R-:W-:Y:S02]  /*02c0*/  LOP3.LUT R12, R7, 0x3, RZ, 0xc0, !PT ;  /* 0x00000003070c7812 */ /* 0x000fe400078ec0ff */
[----:B------:R-:W-:-:S02]  /*02d0*/  MOV R25, RZ ;  /* 0x000000ff00197202 */ /* 0x000fc40000000f00 */
[----:B------:R-:W-:Y:S01]  /*02e0*/  IADD3 R3, PT, PT, -R13, RZ, RZ ;  /* 0x000000ff0d037210 */ /* 0x000fe20007ffe1ff */
[----:B0-----:R-:W-:Y:S02]  /*02f0*/  ULEA UR5, UR6, UR5, 0x18 ;  /* 0x0000000506057291 */ /* 0x001fe4000f8ec0ff */
[----:B------:R-:W-:-:S04]  /*0300*/  ULEA UR4, UR6, UR4, 0x18 ;  /* 0x0000000406047291 */ /* 0x000fc8000f8ec0ff */
[----:B------:R-:W-:Y:S02]  /*0310*/  LEA R17, R18, UR5, 0x2 ;  /* 0x0000000512117c11 */ /* 0x000fe4000f8e10ff */
[C---:B------:R-:W-:Y:S01]  /*0320*/  LEA R19, R0.reuse, UR4, 0x5 ;  /* 0x0000000400137c11 */ /* 0x040fe2000f8e28ff */
[----:B------:R-:W-:Y:S01]  /*0330*/  UMOV UR4, URZ ;  /* 0x000000ff00047c82 */ /* 0x000fe20008000000 */
[----:B------:R-:W-:Y:S01]  /*0340*/  IADD3 R4, PT, PT, R17, 0x100, RZ ;  /* 0x0000010011047810 */ /* 0x000fe20007ffe0ff */
[----:B------:R-:W-:Y:S01]  /*0350*/  IMAD R16, R0, 0x20, R17 ;  /* 0x0000002000107824 */ /* 0x000fe200078e0211 */
[----:B------:R-:W-:Y:S02]  /*0360*/  LEA R18, R18, R19, 0x2 ;  /* 0x0000001312127211 */ /* 0x000fe400078e10ff */
[----:B------:R-:W-:-:S07]  /*0370*/  IADD3 R5, PT, PT, R19, 0x20, RZ ;  /* 0x0000002013057810 */ /* 0x000fce0007ffe0ff */
.L_x_6:
[----:B0-----:R-:W0:Y:S08]  /*0380*/  LDC.64 R6, c[0x0][0x398] ;  /* 0x0000e600ff067b82 */ /* 0x001e300000000a00 */
[----:B------:R-:W1:Y:S08]  /*0390*/  LDC.64 R10, c[0x0][0x380] ;  /* 0x0000e000ff0a7b82 */ /* 0x000e700000000a00 */
[----:B------:R-:W2:Y:S01]  /*03a0*/  LDC.64 R8, c[0x0][0x388] ;  /* 0x0000e200ff087b82 */ /* 0x000ea20000000a00 */
[----:B0-----:R-:W-:-:S02]  /*03b0*/  IMAD R22, R7, UR4, R0 ;  /* 0x0000000407167c24 */ /* 0x001fc4000f8e0200 */
[----:B------:R-:W-:Y:S02]  /*03c0*/  IMAD R27, R7, UR4, R20 ;  /* 0x00000004071b7c24 */ /* 0x000fe4000f8e0214 */
[----:B------:R-:W-:Y:S02]  /*03d0*/  IMAD R29, R22, R6, R23 ;  /* 0x00000006161d7224 */ /* 0x000fe400078e0217 */
[----:B-1----:R-:W-:-:S06]  /*03e0*/  IMAD.WIDE.U32 R10, R27, 0x4, R10 ;  /* 0x000000041b0a7825 */ /* 0x002fcc00078e000a */
[----:B------:R-:W3:Y:S01]  /*03f0*/  LDG.E R11, desc[UR8][R10.64] ;  /* 0x000000080a0b7981 */ /* 0x000ee2000c1e1900 */
[----:B--2---:R-:W-:-:S06]  /*0400*/  IMAD.WIDE.U32 R8, R29, 0x4, R8 ;  /* 0x000000041d087825 */ /* 0x004fcc00078e0008 */
[----:B------:R-:W2:Y:S01]  /*0410*/  LDG.E R9, desc[UR8][R8.64] ;  /* 0x0000000808097981 */ /* 0x000ea2000c1e1900 */
[----:B------:R-:W-:Y:S01]  /*0420*/  ISETP.GE.AND P1, PT, R7, 0x1, PT ;  /* 0x000000010700780c */ /* 0x000fe20003f26270 */
[----:B------:R-:W-:-:S06]  /*0430*/  UIADD3 UR4, UPT, UPT, UR4, 0x1, URZ ;  /* 0x0000000104047890 */ /* 0x000fcc000fffe0ff */
[----:B------:R-:W-:Y:S01]  /*0440*/  ISETP.NE.AND P0, PT, R2, UR4, PT ;  /* 0x0000000402007c0c */ /* 0x000fe2000bf05270 */
[----:B---3--:R0:W-:Y:S04]  /*0450*/  STS [R18], R11 ;  /* 0x0000000b12007388 */ /* 0x0081e80000000800 */
[----:B--2---:R0:W-:Y:S01]  /*0460*/  STS [R16], R9 ;  /* 0x0000000910007388 */ /* 0x0041e20000000800 */
[----:B------:R-:W-:Y:S06]  /*0470*/  BAR.SYNC.DEFER_BLOCKING 0x0 ;  /* 0x0000000000007b1d */ /* 0x000fec0000010000 */
[----:B------:R-:W-:Y:S05]  /*0480*/  @!P1 BRA `(.L_x_1) ;  /* 0x0000000400a49947 */ /* 0x000fea0003800000 */
[----:B------:R-:W-:Y:S02]  /*0490*/  ISETP.GE.U32.AND P1, PT, R7, 0x10, PT ;  /* 0x000000100700780c */ /* 0x000fe40003f26070 */
[----:B------:R-:W-:-:S11]  /*04a0*/  MOV R22, RZ ;  /* 0x000000ff00167202 */ /* 0x000fd60000000f00 */
[----:B------:R-:W-:Y:S05]  /*04b0*/  @!P1 BRA `(.L_x_2) ;  /* 0x0000000000b49947 */ /* 0x000fea0003800000 */
[----:B------:R-:W-:Y:S01]  /*04c0*/  MOV R24, R4 ;  /* 0x0000000400187202 */ /* 0x000fe20000000f00 */
[----:B------:R-:W-:Y:S01]  /*04d0*/  IMAD.MOV.U32 R7, RZ, RZ, R3 ;  /* 0x000000ffff077224 */ /* 0x000fe200078e0003 */
[----:B------:R-:W-:-:S07]  /*04e0*/  MOV R22, R5 ;  /* 0x0000000500167202 */ /* 0x000fce0000000f00 */
.L_x_3:
[----:B------:R-:W-:Y:S01]  /*04f0*/  LDS R26, [R24+-0x100] ;  /* 0xffff0000181a7984 */ /* 0x000fe20000000800 */
[----:B------:R-:W-:-:S03]  /*0500*/  IADD3 R7, PT, PT, R7, 0x10, RZ ;  /* 0x0000001007077810 */ /* 0x000fc60007ffe0ff */
[----:B0-----:R-:W0:Y:S01]  /*0510*/  LDS.128 R8, [R22+-0x20] ;  /* 0xffffe00016087984 */ /* 0x001e220000000c00 */
[----:B------:R-:W-:Y:S01]  /*0520*/  ISETP.NE.AND P1, PT, R7, RZ, PT ;  /* 0x000000ff0700720c */ /* 0x000fe20003f25270 */
[----:B0-----:R-:W-:Y:S02]  /*0530*/  FFMA R8, R8, R26, R25 ;  /* 0x0000001a08087223 */ /* 0x001fe40000000019 */
[----:B------:R-:W0:Y:S04]  /*0540*/  LDS R25, [R24+-0xe0] ;  /* 0xffff200018197984 */ /* 0x000e280000000800 */
[----:B------:R-:W-:Y:S01]  /*0550*/  LDS R26, [R24+-0x80] ;  /* 0xffff8000181a7984 */ /* 0x000fe20000000800 */
[----:B0-----:R-:W-:-:S03]  /*0560*/  FFMA R9, R25, R9, R8 ;  /* 0x0000000919097223 */ /* 0x001fc60000000008 */
[----:B------:R-:W0:Y:S04]  /*0570*/  LDS R8, [R24+-0xc0] ;  /* 0xffff400018087984 */ /* 0x000e280000000800 */
[----:B------:R-:W1:Y:S01]  /*0580*/  LDS R25, [R24+-0xa0] ;  /* 0xffff600018197984 */ /* 0x000e620000000800 */
[----:B0-----:R-:W-:-:S04]  /*0590*/  FFMA R8, R8, R10, R9 ;  /* 0x0000000a08087223 */ /* 0x001fc80000000009 */
[----:B-1----:R-:W-:Y:S02]  /*05a0*/  FFMA R25, R25, R11, R8 ;  /* 0x0000000b19197223 */ /* 0x002fe40000000008 */
[----:B------:R-:W0:Y:S02]  /*05b0*/  LDS.128 R8, [R22+-0x10] ;  /* 0xfffff00016087984 */ /* 0x000e240000000c00 */
[----:B0-----:R-:W-:Y:S02]  /*05c0*/  FFMA R8, R8, R26, R25 ;  /* 0x0000001a08087223 */ /* 0x001fe40000000019 */
[----:B------:R-:W0:Y:S04]  /*05d0*/  LDS R25, [R24+-0x60] ;  /* 0xffffa00018197984 */ /* 0x000e280000000800 */
[----:B------:R-:W-:Y:S01]  /*05e0*/  LDS R26, [R24] ;  /* 0x00000000181a7984 */ /* 0x000fe20000000800 */
[----:B0-----:R-:W-:-:S03]  /*05f0*/  FFMA R9, R25, R9, R8 ;  /* 0x0000000919097223 */ /* 0x001fc60000000008 */
[----:B------:R-:W0:Y:S04]  /*0600*/  LDS R8, [R24+-0x40] ;  /* 0xffffc00018087984 */ /* 0x000e280000000800 */
[----:B------:R-:W1:Y:S01]  /*0610*/  LDS R25, [R24+-0x20] ;  /* 0xffffe00018197984 */ /* 0x000e620000000800 */
[----:B0-----:R-:W-:-:S04]  /*0620*/  FFMA R8, R8, R10, R9 ;  /* 0x0000000a08087223 */ /* 0x001fc80000000009 */
[----:B-1----:R-:W-:Y:S02]  /*0630*/  FFMA R25, R25, R11, R8 ;  /* 0x0000000b19197223 */ /* 0x002fe40000000008 */
[----:B------:R-:W0:Y:S02]  /*0640*/  LDS.128 R8, [R22] ;  /* 0x0000000016087984 */ /* 0x000e240000000c00 */
[----:B0-----:R-:W-:Y:S02]  /*0650*/  FFMA R8, R8, R26, R25 ;  /* 0x0000001a08087223 */ /* 0x001fe40000000019 */
[----:B------:R-:W0:Y:S04]  /*0660*/  LDS R25, [R24+0x20] ;  /* 0x0000200018197984 */ /* 0x000e280000000800 */
[----:B------:R-:W-:Y:S01]  /*0670*/  LDS R26, [R24+0x80] ;  /* 0x00008000181a7984 */ /* 0x000fe20000000800 */
[----:B0-----:R-:W-:-:S03]  /*0680*/  FFMA R9, R25, R9, R8 ;  /* 0x0000000919097223 */ /* 0x001fc60000000008 */
[----:B------:R-:W0:Y:S04]  /*0690*/  LDS R8, [R24+0x40] ;  /* 0x0000400018087984 */ /* 0x000e280000000800 */
[----:B------:R-:W1:Y:S01]  /*06a0*/  LDS R25, [R24+0x60] ;  /* 0x0000600018197984 */ /* 0x000e620000000800 */
[----:B0-----:R-:W-:-:S04]  /*06b0*/  FFMA R8, R8, R10, R9 ;  /* 0x0000000a08087223 */ /* 0x001fc80000000009 */
[----:B-1----:R-:W-:Y:S02]  /*06c0*/  FFMA R25, R25, R11, R8 ;  /* 0x0000000b19197223 */ /* 0x002fe40000000008 */
[----:B------:R0:W1:Y:S02]  /*06d0*/  LDS.128 R8, [R22+0x10] ;  /* 0x0000100016087984 */ /* 0x0000640000000c00 */
[----:B0-----:R-:W-:Y:S01]  /*06e0*/  IADD3 R22, PT, PT, R22, 0x40, RZ ;  /* 0x0000004016167810 */ /* 0x001fe20007ffe0ff */
[----:B-1----:R-:W-:Y:S02]  /*06f0*/  FFMA R8, R8, R26, R25 ;  /* 0x0000001a08087223 */ /* 0x002fe40000000019 */
[----:B------:R-:W0:Y:S04]  /*0700*/  LDS R25, [R24+0xa0] ;  /* 0x0000a00018197984 */ /* 0x000e280000000800 */
[----:B------:R-:W1:Y:S01]  /*0710*/  LDS R26, [R24+0xc0] ;  /* 0x0000c000181a7984 */ /* 0x000e620000000800 */
[----:B0-----:R-:W-:-:S03]  /*0720*/  FFMA R9, R25, R9, R8 ;  /* 0x0000000919097223 */ /* 0x001fc60000000008 */
[----:B------:R0:W2:Y:S01]  /*0730*/  LDS R25, [R24+0xe0] ;  /* 0x0000e00018197984 */ /* 0x0000a20000000800 */
[----:B-1----:R-:W-:Y:S01]  /*0740*/  FFMA R10, R26, R10, R9 ;  /* 0x0000000a1a0a7223 */ /* 0x002fe20000000009 */
[----:B0-----:R-:W-:-:S03]  /*0750*/  IADD3 R24, PT, PT, R24, 0x200, RZ ;  /* 0x0000020018187810 */ /* 0x001fc60007ffe0ff */
[----:B--2---:R-:W-:Y:S01]  /*0760*/  FFMA R25, R25, R11, R10 ;  /* 0x0000000b19197223 */ /* 0x004fe2000000000a */
[----:B------:R-:W-:Y:S06]  /*0770*/  @P1 BRA `(.L_x_3) ;  /* 0xfffffffc005c1947 */ /* 0x000fec000383ffff */
[----:B------:R-:W-:-:S07]  /*0780*/  MOV R22, R13 ;  /* 0x0000000d00167202 */ /* 0x000fce0000000f00 */
.L_x_2:
[----:B------:R-:W-:-:S13]  /*0790*/  ISETP.NE.AND P1, PT, R15, RZ, PT ;  /* 0x000000ff0f00720c */ /* 0x000fda0003f25270 */
[----:B------:R-:W-:Y:S05]  /*07a0*/  @!P1 BRA `(.L_x_1) ;  /* 0x0000000000dc9947 */ /* 0x000fea0003800000 */
[----:B------:R-:W-:Y:S01]  /*07b0*/  VIADD R7, R15, 0xffffffff ;  /* 0xffffffff0f077836 */ /* 0x000fe20000000000 */
[----:B------:R-:W-:-:S04]  /*07c0*/  ISETP.NE.AND P2, PT, R14, RZ, PT ;  /* 0x000000ff0e00720c */ /* 0x000fc80003f45270 */
[----:B------:R-:W-:-:S13]  /*07d0*/  ISETP.GE.U32.AND P1, PT, R7, 0x7, PT ;  /* 0x000000070700780c */ /* 0x000fda0003f26070 */
[----:B------:R-:W-:Y:S05]  /*07e0*/  @!P1 BRA `(.L_x_4) ;  /* 0x0000000000549947 */ /* 0x000fea0003800000 */
[C---:B------:R-:W-:Y:S02]  /*07f0*/  LEA R7, R22.reuse, R17, 0x5 ;  /* 0x0000001116077211 */ /* 0x040fe400078e28ff */
[C---:B------:R-:W-:Y:S02]  /*0800*/  LEA R24, R22.reuse, R19, 0x2 ;  /* 0x0000001316187211 */ /* 0x040fe400078e10ff */
[----:B------:R-:W-:Y:S01]  /*0810*/  IADD3 R22, PT, PT, R22, 0x8, RZ ;  /* 0x0000000816167810 */ /* 0x000fe20007ffe0ff */
[----:B------:R-:W-:Y:S04]  /*0820*/  LDS R26, [R7] ;  /* 0x00000000071a7984 */ /* 0x000fe80000000800 */
[----:B0-----:R-:W0:Y:S04]  /*0830*/  LDS.128 R8, [R24] ;  /* 0x0000000018087984 */ /* 0x001e280000000c00 */
[----:B------:R-:W-:Y:S04]  /*0840*/  LDS R27, [R7+0x60] ;  /* 0x00006000071b7984 */ /* 0x000fe80000000800 */
[----:B------:R-:W-:Y:S01]  /*0850*/  LDS R28, [R7+0xa0] ;  /* 0x0000a000071c7984 */ /* 0x000fe20000000800 */
[----:B0-----:R-:W-:-:S03]  /*0860*/  FFMA R8, R8, R26, R25 ;  /* 0x0000001a08087223 */ /* 0x001fc60000000019 */
[----:B------:R-:W0:Y:S04]  /*0870*/  LDS R25, [R7+0x20] ;  /* 0x0000200007197984 */ /* 0x000e280000000800 */
[----:B------:R-:W-:Y:S01]  /*0880*/  LDS R26, [R7+0xe0] ;  /* 0x0000e000071a7984 */ /* 0x000fe20000000800 */
[----:B0-----:R-:W-:-:S03]  /*0890*/  FFMA R9, R25, R9, R8 ;  /* 0x0000000919097223 */ /* 0x001fc60000000008 */
[----:B------:R-:W0:Y:S04]  /*08a0*/  LDS R8, [R7+0x40] ;  /* 0x0000400007087984 */ /* 0x000e280000000800 */
[----:B------:R-:W-:Y:S01]  /*08b0*/  LDS R25, [R7+0x80] ;  /* 0x0000800007197984 */ /* 0x000fe20000000800 */
[----:B0-----:R-:W-:-:S04]  /*08c0*/  FFMA R8, R8, R10, R9 ;  /* 0x0000000a08087223 */ /* 0x001fc80000000009 */
[----:B------:R-:W-:Y:S02]  /*08d0*/  FFMA R29, R27, R11, R8 ;  /* 0x0000000b1b1d7223 */ /* 0x000fe40000000008 */
[----:B------:R-:W0:Y:S04]  /*08e0*/  LDS.128 R8, [R24+0x10] ;  /* 0x0000100018087984 */ /* 0x000e280000000c00 */
[----:B------:R-:W1:Y:S01]  /*08f0*/  LDS R27, [R7+0xc0] ;  /* 0x0000c000071b7984 */ /* 0x000e620000000800 */
[----:B0-----:R-:W-:-:S04]  /*0900*/  FFMA R8, R8, R25, R29 ;  /* 0x0000001908087223 */ /* 0x001fc8000000001d */
[----:B------:R-:W-:-:S04]  /*0910*/  FFMA R8, R28, R9, R8 ;  /* 0x000000091c087223 */ /* 0x000fc80000000008 */
[----:B-1----:R-:W-:-:S04]  /*0920*/  FFMA R27, R27, R10, R8 ;  /* 0x0000000a1b1b7223 */ /* 0x002fc80000000008 */
[----:B------:R-:W-:-:S07]  /*0930*/  FFMA R25, R26, R11, R27 ;  /* 0x0000000b1a197223 */ /* 0x000fce000000001b */
.L_x_4:
[----:B------:R-:W-:Y:S05]  /*0940*/  @!P2 BRA `(.L_x_1) ;  /* 0x000000000074a947 */ /* 0x000fea0003800000 */
[----:B------:R-:W-:Y:S02]  /*0950*/  IADD3 R7, PT, PT, R14, -0x1, RZ ;  /* 0xffffffff0e077810 */ /* 0x000fe40007ffe0ff */
[----:B------:R-:W-:Y:S02]  /*0960*/  ISETP.NE.AND P2, PT, R12, RZ, PT ;  /* 0x000000ff0c00720c */ /* 0x000fe40003f45270 */
[----:B------:R-:W-:-:S13]  /*0970*/  ISETP.GE.U32.AND P1, PT, R7, 0x3, PT ;  /* 0x000000030700780c */ /* 0x000fda0003f26070 */
[----:B------:R-:W-:Y:S05]  /*0980*/  @!P1 BRA `(.L_x_5) ;  /* 0x0000000000309947 */ /* 0x000fea0003800000 */
[C---:B------:R-:W-:Y:S01]  /*0990*/  LEA R8, R22.reuse, R19, 0x2 ;  /* 0x0000001316087211 */ /* 0x040fe200078e10ff */
[C---:B------:R-:W-:Y:S01]  /*09a0*/  IMAD R7, R22.reuse, 0x20, R17 ;  /* 0x0000002016077824 */ /* 0x040fe200078e0211 */
[----:B------:R-:W-:-:S04]  /*09b0*/  IADD3 R22, PT, PT, R22, 0x4, RZ ;  /* 0x0000000416167810 */ /* 0x000fc80007ffe0ff */
[----:B------:R-:W-:Y:S04]  /*09c0*/  LDS R24, [R7] ;  /* 0x0000000007187984 */ /* 0x000fe80000000800 */
[----:B0-----:R-:W0:Y:S04]  /*09d0*/  LDS.128 R8, [R8] ;  /* 0x0000000008087984 */ /* 0x001e280000000c00 */
[----:B------:R-:W1:Y:S04]  /*09e0*/  LDS R27, [R7+0x20] ;  /* 0x00002000071b7984 */ /* 0x000e680000000800 */
[----:B------:R-:W2:Y:S01]  /*09f0*/  LDS R26, [R7+0x40] ;  /* 0x00004000071a7984 */ /* 0x000ea20000000800 */
[----:B0-----:R-:W-:-:S03]  /*0a00*/  FFMA R24, R8, R24, R25 ;  /* 0x0000001808187223 */ /* 0x001fc60000000019 */
[----:B------:R-:W0:Y:S01]  /*0a10*/  LDS R25, [R7+0x60] ;  /* 0x0000600007197984 */ /* 0x000e220000000800 */
[----:B-1----:R-:W-:-:S04]  /*0a20*/  FFMA R9, R27, R9, R24 ;  /* 0x000000091b097223 */ /* 0x002fc80000000018 */
[----:B--2---:R-:W-:-:S04]  /*0a30*/  FFMA R10, R26, R10, R9 ;  /* 0x0000000a1a0a7223 */ /* 0x004fc80000000009 */
[----:B0-----:R-:W-:-:S07]  /*0a40*/  FFMA R25, R25, R11, R10 ;  /* 0x0000000b19197223 */ /* 0x001fce000000000a */
.L_x_5:
[----:B------:R-:W-:Y:S05]  /*0a50*/  @!P2 BRA `(.L_x_1) ;  /* 0x000000000030a947 */ /* 0x000fea0003800000 */
[C---:B------:R-:W-:Y:S02]  /*0a60*/  LEA R8, R22.reuse, R19, 0x2 ;  /* 0x0000001316087211 */ /* 0x040fe400078e10ff */
[----:B------:R-:W-:Y:S02]  /*0a70*/  LEA R24, R22, R17, 0x5 ;  /* 0x0000001116187211 */ /* 0x000fe400078e28ff */
[----:B------:R-:W-:Y:S02]  /*0a80*/  ISETP.NE.AND P1, PT, R12, 0x1, PT ;  /* 0x000000010c00780c */ /* 0x000fe40003f25270 */
[----:B0-----:R-:W-:Y:S04]  /*0a90*/  LDS.128 R8, [R8] ;  /* 0x0000000008087984 */ /* 0x001fe80000000c00 */
[----:B------:R-:W0:Y:S02]  /*0aa0*/  LDS R7, [R24] ;  /* 0x0000000018077984 */ /* 0x000e240000000800 */
[----:B0-----:R-:W-:-:S05]  /*0ab0*/  FFMA R25, R8, R7, R25 ;  /* 0x0000000708197223 */ /* 0x001fca0000000019 */
[----:B------:R-:W-:Y:S05]  /*0ac0*/  @!P1 BRA `(.L_x_1) ;  /* 0x0000000000149947 */ /* 0x000fea0003800000 */
[----:B------:R-:W-:Y:S01]  /*0ad0*/  ISETP.NE.AND P1, PT, R12, 0x2, PT ;  /* 0x000000020c00780c */ /* 0x000fe20003f25270 */
[----:B------:R-:W0:-:S12]  /*0ae0*/  LDS R8, [R24+0x20] ;  /* 0x0000200018087984 */ /* 0x000e180000000800 */
[----:B------:R-:W1:Y:S01]  /*0af0*/  @P1 LDS R22, [R24+0x40] ;  /* 0x0000400018161984 */ /* 0x000e620000000800 */
[----:B0-----:R-:W-:-:S04]  /*0b00*/  FFMA R25, R8, R9, R25 ;  /* 0x0000000908197223 */ /* 0x001fc80000000019 */
[----:B-1----:R-:W-:-:S07]  /*0b10*/  @P1 FFMA R25, R22, R10, R25 ;  /* 0x0000000a16191223 */ /* 0x002fce0000000019 */
.L_x_1:
[----:B------:R-:W-:Y:S05]  /*0b20*/  @P0 BRA `(.L_x_6) ;  /* 0xfffffff800140947 */ /* 0x000fea000383ffff */
.L_x_0:
[----:B------:R-:W1:Y:S01]  /*0b30*/  LDC.64 R2, c[0x0][0x390] ;  /* 0x0000e400ff027b82 */ /* 0x000e620000000a00 */
[----:B------:R-:W-:-:S04]  /*0b40*/  IMAD R21, R21, R6, R23 ;  /* 0x0000000615157224 */ /* 0x000fc800078e0217 */
[----:B-1----:R-:W-:-:S05]  /*0b50*/  IMAD.WIDE R2, R21, 0x4, R2 ;  /* 0x0000000415027825 */ /* 0x002fca00078e0202 */
[----:B------:R-:W2:Y:S02]  /*0b60*/  LDG.E R0, desc[UR8][R2.64] ;  /* 0x0000000802007981 */ /* 0x000ea4000c1e1900 */
[----:B--2---:R-:W-:-:S05]  /*0b70*/  FADD R25, R0, R25 ;  /* 0x0000001900197221 */ /* 0x004fca0000000000 */
[----:B------:R-:W-:Y:S01]  /*0b80*/  STG.E desc[UR8][R2.64], R25 ;  /* 0x0000001902007986 */ /* 0x000fe2000c101908 */
[----:B------:R-:W-:Y:S05]  /*0b90*/  EXIT ;  /* 0x000000000000794d */ /* 0x000fea0003800000 */
.L_x_7:
[----:B------:R-:W-:-:S00]  /*0ba0*/  BRA `(.L_x_7) ;  /* 0xfffffffc00fc7947 */ /* 0x000fc0000383ffff */
[----:B------:R-:W-:-:S00]  /*0bb0*/  NOP ;  /* 0x0000000000007918 */ /* 0x000fc00000000000 */
        /* <DEDUP_REMOVED lines=12> */
.L_x_8:


//--------------------- .nv.shared._Z4multPfS_S_ii --------------------------
	.section	.nv.shared._Z4multPfS_S_ii,"aw",@nobits
	.sectionflags	@""
	.align	4
.nv.shared._Z4multPfS_S_ii:
	.zero		1536


//--------------------- .nv.shared.reserved.0     --------------------------
	.section	.nv.shared.reserved.0,"aw",@nobits
	.weak		__nv_reservedSMEM_offset_0_alias
	.size		__nv_reservedSMEM_offset_0_alias, 0, 64
	.other		__nv_reservedSMEM_offset_0_alias,@"STO_CUDA_RESERVED_SHARED STV_DEFAULT"
__nv_reservedSMEM_offset_0_alias:
	.zero		0
	.zero		64


//--------------------- .nv.constant0._Z4multPfS_S_ii --------------------------
	.section	.nv.constant0._Z4multPfS_S_ii,"a",@progbits
	.sectionflags	@""
	.align	4
.nv.constant0._Z4multPfS_S_ii:
	.zero		928


//--------------------- SYMBOLS --------------------------

	.type		.nv.reservedSmem.offset0,@object
	.size		.nv.reservedSmem.offset0,0x4
	.type		.nv.reservedSmem.cap,@object
	.size		.nv.reservedSmem.cap,0x4
